//
// Generated by NVIDIA NVVM Compiler
//
// Compiler Build ID: CL-36424714
// Cuda compilation tools, release 13.0, V13.0.88
// Based on NVVM 20.0.0
//

.version 9.0
.target sm_100
.address_size 64

	// .globl	_Z10reduce_addPiS_
.extern .shared .align 16 .b8 cache[];

.visible .entry _Z10reduce_addPiS_(
	.param .u64 .ptr .align 1 _Z10reduce_addPiS__param_0,
	.param .u64 .ptr .align 1 _Z10reduce_addPiS__param_1
)
{
	.reg .pred 	%p<5>;
	.reg .b32 	%r<16>;
	.reg .b64 	%rd<7>;

	ld.param.u64 	%rd2, [_Z10reduce_addPiS__param_0];
	ld.param.u64 	%rd1, [_Z10reduce_addPiS__param_1];
	cvta.to.global.u64 	%rd3, %rd2;
	mov.u32 	%r1, %tid.x;
	mul.wide.u32 	%rd4, %r1, 4;
	add.s64 	%rd5, %rd3, %rd4;
	ld.global.u32 	%r6, [%rd5];
	shl.b32 	%r7, %r1, 2;
	mov.u32 	%r8, cache;
	add.s32 	%r2, %r8, %r7;
	st.shared.u32 	[%r2], %r6;
	mov.u32 	%r15, %ntid.x;
	bar.sync 	0;
	setp.lt.u32 	%p1, %r15, 2;
	@%p1 bra 	$L__BB0_4;
$L__BB0_1:
	shr.u32 	%r5, %r15, 1;
	setp.ge.u32 	%p2, %r1, %r5;
	@%p2 bra 	$L__BB0_3;
	shl.b32 	%r9, %r5, 2;
	add.s32 	%r10, %r2, %r9;
	ld.shared.u32 	%r11, [%r10];
	ld.shared.u32 	%r12, [%r2];
	add.s32 	%r13, %r12, %r11;
	st.shared.u32 	[%r2], %r13;
$L__BB0_3:
	bar.sync 	0;
	setp.gt.u32 	%p3, %r15, 3;
	mov.u32 	%r15, %r5;
	@%p3 bra 	$L__BB0_1;
$L__BB0_4:
	setp.ne.s32 	%p4, %r1, 0;
	@%p4 bra 	$L__BB0_6;
	ld.shared.u32 	%r14, [cache];
	cvta.to.global.u64 	%rd6, %rd1;
	st.global.u32 	[%rd6], %r14;
$L__BB0_6:
	ret;

}


// ===== COMPILED SASS (sm_100) =====

	.target	sm_100

	.elftype	@"ET_EXEC"


//--------------------- .note.nv.tkinfo           --------------------------
	.section	.note.nv.tkinfo,"",@"SHT_NOTE"
	.sectionflags	@"SHF_NOTE_NV_TKINFO"
	.tkinfo
        /*0018*/ 	.word	0x00000002
        /*0030*/ 	.string	""
        /*0030*/ 	.string	"ptxas"
        /*0030*/ 	.string	"Cuda compilation tools, release 13.0, V13.0.88"
        /*0030*/ 	.string	"Build cuda_13.0.r13.0/compiler.36424714_0"
        /*0030*/ 	.string	"-arch sm_100 -m 64 "



//--------------------- .note.nv.cuinfo           --------------------------
	.section	.note.nv.cuinfo,"",@"SHT_NOTE"
	.sectionflags	@"SHF_NOTE_NV_CUINFO"
        /*0018*/ 	.short	0x0002
        /*001a*/ 	.short	0x0064
        /*001c*/ 	.short	0x0082
	.zero		2


//--------------------- .nv.info                  --------------------------
	.section	.nv.info,"",@"SHT_CUDA_INFO"
	.align	4


	//----- nvinfo : EIATTR_REGCOUNT
	.align		4
        /*0000*/ 	.byte	0x04, 0x2f
        /*0002*/ 	.short	(.L_1 - .L_0)
	.align		4
.L_0:
        /*0004*/ 	.word	index@(_Z10reduce_addPiS_)
        /*0008*/ 	.word	0x0000000a


	//----- nvinfo : EIATTR_FRAME_SIZE
	.align		4
.L_1:
        /*000c*/ 	.byte	0x04, 0x11
        /*000e*/ 	.short	(.L_3 - .L_2)
	.align		4
.L_2:
        /*0010*/ 	.word	index@(_Z10reduce_addPiS_)
        /*0014*/ 	.word	0x00000000


	//----- nvinfo : EIATTR_MIN_STACK_SIZE
	.align		4
.L_3:
        /*0018*/ 	.byte	0x04, 0x12
        /*001a*/ 	.short	(.L_5 - .L_4)
	.align		4
.L_4:
        /*001c*/ 	.word	index@(_Z10reduce_addPiS_)
        /*0020*/ 	.word	0x00000000
.L_5:


//--------------------- .nv.compat                --------------------------
	.section	.nv.compat,"",@"SHT_CUDA_COMPAT_INFO"
	.align	4
        /*0000*/ 	.byte	0x02, 0x09, 0x00, 0x00, 0x02, 0x02, 0x01, 0x00, 0x02, 0x05, 0x05, 0x00, 0x03, 0x07, 0x01, 0x01
        /*0010*/ 	.byte	0x02, 0x03, 0x00, 0x00, 0x02, 0x06, 0x01, 0x00, 0x04, 0x0b, 0x08, 0x00, 0x09, 0x00, 0x00, 0x00
        /*0020*/ 	.byte	0x00, 0x00, 0x00, 0x00


//--------------------- .nv.info._Z10reduce_addPiS_ --------------------------
	.section	.nv.info._Z10reduce_addPiS_,"",@"SHT_CUDA_INFO"
	.sectionflags	@""
	.align	4


	//----- nvinfo : EIATTR_CUDA_API_VERSION
	.align		4
        /*0000*/ 	.byte	0x04, 0x37
        /*0002*/ 	.short	(.L_7 - .L_6)
.L_6:
        /*0004*/ 	.word	0x00000082


	//----- nvinfo : EIATTR_KPARAM_INFO
	.align		4
.L_7:
        /*0008*/ 	.byte	0x04, 0x17
        /*000a*/ 	.short	(.L_9 - .L_8)
.L_8:
        /*000c*/ 	.word	0x00000000
        /*0010*/ 	.short	0x0001
        /*0012*/ 	.short	0x0008
        /*0014*/ 	.byte	0x00, 0xf5, 0x21, 0x00


	//----- nvinfo : EIATTR_KPARAM_INFO
	.align		4
.L_9:
        /*0018*/ 	.byte	0x04, 0x17
        /*001a*/ 	.short	(.L_11 - .L_10)
.L_10:
        /*001c*/ 	.word	0x00000000
        /*0020*/ 	.short	0x0000
        /*0022*/ 	.short	0x0000
        /*0024*/ 	.byte	0x00, 0xf5, 0x21, 0x00


	//----- nvinfo : EIATTR_SPARSE_MMA_MASK
	.align		4
.L_11:
        /*0028*/ 	.byte	0x03, 0x50
        /*002a*/ 	.short	0x0000


	//----- nvinfo : EIATTR_MAXREG_COUNT
	.align		4
        /*002c*/ 	.byte	0x03, 0x1b
        /*002e*/ 	.short	0x00ff


	//----- nvinfo : EIATTR_NUM_BARRIERS
	.align		4
        /*0030*/ 	.byte	0x02, 0x4c
        /*0032*/ 	.byte	0x01
	.zero		1


	//----- nvinfo : EIATTR_MERCURY_ISA_VERSION
	.align		4
        /*0034*/ 	.byte	0x03, 0x5f
        /*0036*/ 	.short	0x0101


	//----- nvinfo : EIATTR_VRC_CTA_INIT_COUNT
	.align		4
        /*0038*/ 	.byte	0x02, 0x4a
	.zero		1
	.zero		1


	//----- nvinfo : EIATTR_EXIT_INSTR_OFFSETS
	.align		4
        /*003c*/ 	.byte	0x04, 0x1c
        /*003e*/ 	.short	(.L_13 - .L_12)


	//   ....[0]....
.L_12:
        /*0040*/ 	.word	0x000001c0


	//   ....[1]....
        /*0044*/ 	.word	0x00000230


	//----- nvinfo : EIATTR_CBANK_PARAM_SIZE
	.align		4
.L_13:
        /*0048*/ 	.byte	0x03, 0x19
        /*004a*/ 	.short	0x0010


	//----- nvinfo : EIATTR_PARAM_CBANK
	.align		4
        /*004c*/ 	.byte	0x04, 0x0a
        /*004e*/ 	.short	(.L_15 - .L_14)
	.align		4
.L_14:
        /*0050*/ 	.word	index@(.nv.constant0._Z10reduce_addPiS_)
        /*0054*/ 	.short	0x0380
        /*0056*/ 	.short	0x0010


	//----- nvinfo : EIATTR_SW_WAR
	.align		4
.L_15:
        /*0058*/ 	.byte	0x04, 0x36
        /*005a*/ 	.short	(.L_17 - .L_16)
.L_16:
        /*005c*/ 	.word	0x00000008
.L_17:


//--------------------- .nv.callgraph             --------------------------
	.section	.nv.callgraph,"",@"SHT_CUDA_CALLGRAPH"
	.align	4
	.sectionentsize	8
	.align		4
        /*0000*/ 	.word	0x00000000
	.align		4
        /*0004*/ 	.word	0xffffffff
	.align		4
        /*0008*/ 	.word	0x00000000
	.align		4
        /*000c*/ 	.word	0xfffffffe
	.align		4
        /*0010*/ 	.word	0x00000000
	.align		4
        /*0014*/ 	.word	0xfffffffd
	.align		4
        /*0018*/ 	.word	0x00000000
	.align		4
        /*001c*/ 	.word	0xfffffffc


//--------------------- .text._Z10reduce_addPiS_  --------------------------
	.section	.text._Z10reduce_addPiS_,"ax",@progbits
	.align	128
        .global         _Z10reduce_addPiS_
        .type           _Z10reduce_addPiS_,@function
        .size           _Z10reduce_addPiS_,(.L_x_3 - _Z10reduce_addPiS_)
        .other          _Z10reduce_addPiS_,@"STO_CUDA_ENTRY STV_DEFAULT"
_Z10reduce_addPiS_:
.text._Z10reduce_addPiS_:
[----:B------:R-:W-:Y:S01]  /*0000*/  LDC R1, c[0x0][0x37c] ;  /* 0x0000df00ff017b82 */ /* 0x000fe20000000800 */
[----:B------:R-:W0:Y:S07]  /*0010*/  S2R R7, SR_TID.X ;  /* 0x0000000000077919 */ /* 0x000e2e0000002100 */
[----:B------:R-:W0:Y:S01]  /*0020*/  LDC.64 R2, c[0x0][0x380] ;  /* 0x0000e000ff027b82 */ /* 0x000e220000000a00 */
[----:B------:R-:W1:Y:S01]  /*0030*/  LDCU.64 UR6, c[0x0][0x358] ;  /* 0x00006b00ff0677ac */ /* 0x000e620008000a00 */
[----:B0-----:R-:W-:-:S06]  /*0040*/  IMAD.WIDE.U32 R2, R7, 0x4, R2 ;  /* 0x0000000407027825 */ /* 0x001fcc00078e0002 */
[----:B-1----:R-:W2:Y:S01]  /*0050*/  LDG.E R2, desc[UR6][R2.64] ;  /* 0x0000000602027981 */ /* 0x002ea2000c1e1900 */
[----:B------:R-:W0:Y:S01]  /*0060*/  S2UR UR5, SR_CgaCtaId ;  /* 0x00000000000579c3 */ /* 0x000e220000008800 */
[----:B------:R-:W-:Y:S01]  /*0070*/  UMOV UR4, 0x400 ;  /* 0x0000040000047882 */ /* 0x000fe20000000000 */
[----:B------:R-:W1:Y:S01]  /*0080*/  LDCU UR8, c[0x0][0x360] ;  /* 0x00006c00ff0877ac */ /* 0x000e620008000800 */
[----:B------:R-:W-:Y:S01]  /*0090*/  ISETP.NE.AND P0, PT, R7, RZ, PT ;  /* 0x000000ff0700720c */ /* 0x000fe20003f05270 */
[----:B-1----:R-:W-:Y:S02]  /*00a0*/  UISETP.GE.U32.AND UP0, UPT, UR8, 0x2, UPT ;  /* 0x000000020800788c */ /* 0x002fe4000bf06070 */
[----:B0-----:R-:W-:-:S06]  /*00b0*/  ULEA UR4, UR5, UR4, 0x18 ;  /* 0x0000000405047291 */ /* 0x001fcc000f8ec0ff */
[----:B------:R-:W-:-:S05]  /*00c0*/  LEA R5, R7, UR4, 0x2 ;  /* 0x0000000407057c11 */ /* 0x000fca000f8e10ff */
[----:B--2---:R0:W-:Y:S01]  /*00d0*/  STS [R5], R2 ;  /* 0x0000000205007388 */ /* 0x0041e20000000800 */
[----:B------:R-:W-:Y:S06]  /*00e0*/  BAR.SYNC.DEFER_BLOCKING 0x0 ;  /* 0x0000000000007b1d */ /* 0x000fec0000010000 */
[----:B------:R-:W-:Y:S05]  /*00f0*/  BRA.U !UP0, `(.L_x_0) ;  /* 0x0000000108307547 */ /* 0x000fea000b800000 */
[----:B------:R-:W-:-:S07]  /*0100*/  IMAD.U32 R0, RZ, RZ, UR8 ;  /* 0x00000008ff007e24 */ /* 0x000fce000f8e00ff */
.L_x_1:
[----:B------:R-:W-:-:S04]  /*0110*/  SHF.R.U32.HI R6, RZ, 0x1, R0 ;  /* 0x00000001ff067819 */ /* 0x000fc80000011600 */
[----:B------:R-:W-:-:S13]  /*0120*/  ISETP.GE.U32.AND P1, PT, R7, R6, PT ;  /* 0x000000060700720c */ /* 0x000fda0003f26070 */
[----:B0-----:R-:W-:Y:S01]  /*0130*/  @!P1 IMAD R2, R6, 0x4, R5 ;  /* 0x0000000406029824 */ /* 0x001fe200078e0205 */
[----:B------:R-:W-:Y:S05]  /*0140*/  @!P1 LDS R3, [R5] ;  /* 0x0000000005039984 */ /* 0x000fea0000000800 */
[----:B------:R-:W0:Y:S02]  /*0150*/  @!P1 LDS R2, [R2] ;  /* 0x0000000002029984 */ /* 0x000e240000000800 */
[----:B0-----:R-:W-:-:S05]  /*0160*/  @!P1 IMAD.IADD R4, R2, 0x1, R3 ;  /* 0x0000000102049824 */ /* 0x001fca00078e0203 */
[----:B------:R1:W-:Y:S01]  /*0170*/  @!P1 STS [R5], R4 ;  /* 0x0000000405009388 */ /* 0x0003e20000000800 */
[----:B------:R-:W-:Y:S01]  /*0180*/  BAR.SYNC.DEFER_BLOCKING 0x0 ;  /* 0x0000000000007b1d */ /* 0x000fe20000010000 */
[----:B------:R-:W-:Y:S01]  /*0190*/  ISETP.GT.U32.AND P1, PT, R0, 0x3, PT ;  /* 0x000000030000780c */ /* 0x000fe20003f24070 */
[----:B------:R-:W-:-:S12]  /*01a0*/  IMAD.MOV.U32 R0, RZ, RZ, R6 ;  /* 0x000000ffff007224 */ /* 0x000fd800078e0006 */
[----:B-1----:R-:W-:Y:S05]  /*01b0*/  @P1 BRA `(.L_x_1) ;  /* 0xfffffffc00d41947 */ /* 0x002fea000383ffff */
.L_x_0:
[----:B------:R-:W-:Y:S05]  /*01c0*/  @P0 EXIT ;  /* 0x000000000000094d */ /* 0x000fea0003800000 */
[----:B------:R-:W1:Y:S01]  /*01d0*/  S2UR UR5, SR_CgaCtaId ;  /* 0x00000000000579c3 */ /* 0x000e620000008800 */
[----:B------:R-:W-:-:S07]  /*01e0*/  UMOV UR4, 0x400 ;  /* 0x0000040000047882 */ /* 0x000fce0000000000 */
[----:B0-----:R-:W0:Y:S01]  /*01f0*/  LDC.64 R2, c[0x0][0x388] ;  /* 0x0000e200ff027b82 */ /* 0x001e220000000a00 */
[----:B-1----:R-:W-:-:S09]  /*0200*/  ULEA UR4, UR5, UR4, 0x18 ;  /* 0x0000000405047291 */ /* 0x002fd2000f8ec0ff */
[----:B------:R-:W0:Y:S04]  /*0210*/  LDS R5, [UR4] ;  /* 0x00000004ff057984 */ /* 0x000e280008000800 */
[----:B0-----:R-:W-:Y:S01]  /*0220*/  STG.E desc[UR6][R2.64], R5 ;  /* 0x0000000502007986 */ /* 0x001fe2000c101906 */
[----:B------:R-:W-:Y:S05]  /*0230*/  EXIT ;  /* 0x000000000000794d */ /* 0x000fea0003800000 */
.L_x_2:
[----:B------:R-:W-:-:S00]  /*0240*/  BRA `(.L_x_2) ;  /* 0xfffffffc00fc7947 */ /* 0x000fc0000383ffff */
[----:B------:R-:W-:-:S00]  /*0250*/  NOP ;  /* 0x0000000000007918 */ /* 0x000fc00000000000 */
        /* <DEDUP_REMOVED lines=10> */
.L_x_3:


//--------------------- .nv.shared._Z10reduce_addPiS_ --------------------------
	.section	.nv.shared._Z10reduce_addPiS_,"aw",@nobits
	.sectionflags	@""
	.align	16
	.zero		1024


//--------------------- .nv.shared.reserved.0     --------------------------
	.section	.nv.shared.reserved.0,"aw",@nobits
	.weak		__nv_reservedSMEM_offset_0_alias
	.size		__nv_reservedSMEM_offset_0_alias, 0, 64
	.other		__nv_reservedSMEM_offset_0_alias,@"STO_CUDA_RESERVED_SHARED STV_DEFAULT"
__nv_reservedSMEM_offset_0_alias:
	.zero		0
	.zero		64


//--------------------- .nv.constant0._Z10reduce_addPiS_ --------------------------
	.section	.nv.constant0._Z10reduce_addPiS_,"a",@progbits
	.sectionflags	@""
	.align	4
.nv.constant0._Z10reduce_addPiS_:
	.zero		912


//--------------------- SYMBOLS --------------------------

	.type		.nv.reservedSmem.offset0,@object
	.size		.nv.reservedSmem.offset0,0x4
	.type		.nv.reservedSmem.cap,@object
	.size		.nv.reservedSmem.cap,0x4
